	.headerflags	@"EF_CUDA_TEXMODE_UNIFIED EF_CUDA_64BIT_ADDRESS EF_CUDA_ACCELERATORS EF_CUDA_SM90 EF_CUDA_VIRTUAL_SM(EF_CUDA_SM90)"
	.elftype	@"ET_EXEC"


//--------------------- .nv.info                  --------------------------
	.section	.nv.info,"",@"SHT_CUDA_INFO"
	.align	4


	//----- nvinfo : EIATTR_REGCOUNT
	.align		4
        /*0000*/ 	.byte	0x04, 0x2f
        /*0002*/ 	.short	(.L_3 - .L_2)
	.align		4
.L_2:
        /*0004*/ 	.word	index@(triton_poi_fused__native_batch_norm_legit_no_training_convolution_relu_42)
        /*0008*/ 	.word	0x00000016


	//----- nvinfo : EIATTR_MIN_STACK_SIZE
	.align		4
.L_3:
        /*000c*/ 	.byte	0x04, 0x12
        /*000e*/ 	.short	(.L_5 - .L_4)
	.align		4
.L_4:
        /*0010*/ 	.word	index@(triton_poi_fused__native_batch_norm_legit_no_training_convolution_relu_42)
        /*0014*/ 	.word	0x00000000


	//----- nvinfo : EIATTR_FRAME_SIZE
	.align		4
.L_5:
        /*0018*/ 	.byte	0x04, 0x11
        /*001a*/ 	.short	(.L_7 - .L_6)
	.align		4
.L_6:
        /*001c*/ 	.word	index@(triton_poi_fused__native_batch_norm_legit_no_training_convolution_relu_42)
        /*0020*/ 	.word	0x00000000


	//----- nvinfo : EIATTR_MIN_STACK_SIZE
	.align		4
.L_7:
        /*0024*/ 	.byte	0x04, 0x12
        /*0026*/ 	.short	(.L_9 - .L_8)
	.align		4
.L_8:
        /*0028*/ 	.word	index@(triton_poi_fused__native_batch_norm_legit_no_training_convolution_relu_42)
        /*002c*/ 	.word	0x00000000
.L_9:


//--------------------- .nv.info.triton_poi_fused__native_batch_norm_legit_no_training_convolution_relu_42 --------------------------
	.section	.nv.info.triton_poi_fused__native_batch_norm_legit_no_training_convolution_relu_42,"",@"SHT_CUDA_INFO"
	.sectionflags	@""
	.align	4


	//----- nvinfo : EIATTR_CUDA_API_VERSION
	.align		4
        /*0000*/ 	.byte	0x04, 0x37
        /*0002*/ 	.short	(.L_11 - .L_10)
.L_10:
        /*0004*/ 	.word	0x0000007c


	//----- nvinfo : EIATTR_KPARAM_INFO
	.align		4
.L_11:
        /*0008*/ 	.byte	0x04, 0x17
        /*000a*/ 	.short	(.L_13 - .L_12)
.L_12:
        /*000c*/ 	.word	0x00000000
        /*0010*/ 	.short	0x0007
        /*0012*/ 	.short	0x0038
        /*0014*/ 	.byte	0x00, 0xf0, 0x11, 0x00


	//----- nvinfo : EIATTR_KPARAM_INFO
	.align		4
.L_13:
        /*0018*/ 	.byte	0x04, 0x17
        /*001a*/ 	.short	(.L_15 - .L_14)
.L_14:
        /*001c*/ 	.word	0x00000000
        /*0020*/ 	.short	0x0006
        /*0022*/ 	.short	0x0030
        /*0024*/ 	.byte	0x00, 0xf4, 0x21, 0x00


	//----- nvinfo : EIATTR_KPARAM_INFO
	.align		4
.L_15:
        /*0028*/ 	.byte	0x04, 0x17
        /*002a*/ 	.short	(.L_17 - .L_16)
.L_16:
        /*002c*/ 	.word	0x00000000
        /*0030*/ 	.short	0x0005
        /*0032*/ 	.short	0x0028
        /*0034*/ 	.byte	0x00, 0xf4, 0x21, 0x00


	//----- nvinfo : EIATTR_KPARAM_INFO
	.align		4
.L_17:
        /*0038*/ 	.byte	0x04, 0x17
        /*003a*/ 	.short	(.L_19 - .L_18)
.L_18:
        /*003c*/ 	.word	0x00000000
        /*0040*/ 	.short	0x0004
        /*0042*/ 	.short	0x0020
        /*0044*/ 	.byte	0x00, 0xf4, 0x21, 0x00


	//----- nvinfo : EIATTR_KPARAM_INFO
	.align		4
.L_19:
        /*0048*/ 	.byte	0x04, 0x17
        /*004a*/ 	.short	(.L_21 - .L_20)
.L_20:
        /*004c*/ 	.word	0x00000000
        /*0050*/ 	.short	0x0003
        /*0052*/ 	.short	0x0018
        /*0054*/ 	.byte	0x00, 0xf4, 0x21, 0x00


	//----- nvinfo : EIATTR_KPARAM_INFO
	.align		4
.L_21:
        /*0058*/ 	.byte	0x04, 0x17
        /*005a*/ 	.short	(.L_23 - .L_22)
.L_22:
        /*005c*/ 	.word	0x00000000
        /*0060*/ 	.short	0x0002
        /*0062*/ 	.short	0x0010
        /*0064*/ 	.byte	0x00, 0xf4, 0x21, 0x00


	//----- nvinfo : EIATTR_KPARAM_INFO
	.align		4
.L_23:
        /*0068*/ 	.byte	0x04, 0x17
        /*006a*/ 	.short	(.L_25 - .L_24)
.L_24:
        /*006c*/ 	.word	0x00000000
        /*0070*/ 	.short	0x0001
        /*0072*/ 	.short	0x0008
        /*0074*/ 	.byte	0x00, 0xf4, 0x21, 0x00


	//----- nvinfo : EIATTR_KPARAM_INFO
	.align		4
.L_25:
        /*0078*/ 	.byte	0x04, 0x17
        /*007a*/ 	.short	(.L_27 - .L_26)
.L_26:
        /*007c*/ 	.word	0x00000000
        /*0080*/ 	.short	0x0000
        /*0082*/ 	.short	0x0000
        /*0084*/ 	.byte	0x00, 0xf4, 0x21, 0x00


	//----- nvinfo : EIATTR_SPARSE_MMA_MASK
	.align		4
.L_27:
        /*0088*/ 	.byte	0x03, 0x50
        /*008a*/ 	.short	0x0000


	//----- nvinfo : EIATTR_MAXREG_COUNT
	.align		4
        /*008c*/ 	.byte	0x03, 0x1b
        /*008e*/ 	.short	0x00ff


	//----- nvinfo : EIATTR_EXIT_INSTR_OFFSETS
	.align		4
        /*0090*/ 	.byte	0x04, 0x1c
        /*0092*/ 	.short	(.L_29 - .L_28)


	//   ....[0]....
.L_28:
        /*0094*/ 	.word	0x00000410


	//----- nvinfo : EIATTR_REQNTID
	.align		4
.L_29:
        /*0098*/ 	.byte	0x04, 0x10
        /*009a*/ 	.short	(.L_31 - .L_30)
.L_30:
        /*009c*/ 	.word	0x00000100
        /*00a0*/ 	.word	0x00000001
        /*00a4*/ 	.word	0x00000001


	//----- nvinfo : EIATTR_CBANK_PARAM_SIZE
	.align		4
.L_31:
        /*00a8*/ 	.byte	0x03, 0x19
        /*00aa*/ 	.short	0x003c


	//----- nvinfo : EIATTR_PARAM_CBANK
	.align		4
        /*00ac*/ 	.byte	0x04, 0x0a
        /*00ae*/ 	.short	(.L_33 - .L_32)
	.align		4
.L_32:
        /*00b0*/ 	.word	index@(.nv.constant0.triton_poi_fused__native_batch_norm_legit_no_training_convolution_relu_42)
        /*00b4*/ 	.short	0x0210
        /*00b6*/ 	.short	0x003c


	//----- nvinfo : EIATTR_SW_WAR
	.align		4
.L_33:
        /*00b8*/ 	.byte	0x04, 0x36
        /*00ba*/ 	.short	(.L_35 - .L_34)
.L_34:
        /*00bc*/ 	.word	0x00000008
.L_35:


//--------------------- .nv.callgraph             --------------------------
	.section	.nv.callgraph,"",@"SHT_CUDA_CALLGRAPH"
	.align	4
	.sectionentsize	8
	.align		4
        /*0000*/ 	.word	0x00000000
	.align		4
        /*0004*/ 	.word	0xffffffff
	.align		4
        /*0008*/ 	.word	0x00000000
	.align		4
        /*000c*/ 	.word	0xfffffffe
	.align		4
        /*0010*/ 	.word	0x00000000
	.align		4
        /*0014*/ 	.word	0xfffffffd
	.align		4
        /*0018*/ 	.word	0x00000000
	.align		4
        /*001c*/ 	.word	0xfffffffc


//--------------------- .nv.constant4             --------------------------
	.section	.nv.constant4,"a",@progbits
	.align	8
	.align		8
.nv.constant4:
        /*0000*/ 	.dword	_$_str
	.align		8
        /*0008*/ 	.dword	_$_str_$_2


//--------------------- .text.triton_poi_fused__native_batch_norm_legit_no_training_convolution_relu_42 --------------------------
	.section	.text.triton_poi_fused__native_batch_norm_legit_no_training_convolution_relu_42,"ax",@progbits
	.align	128
        .global         triton_poi_fused__native_batch_norm_legit_no_training_convolution_relu_42
        .type           triton_poi_fused__native_batch_norm_legit_no_training_convolution_relu_42,@function
        .size           triton_poi_fused__native_batch_norm_legit_no_training_convolution_relu_42,(.L_x_1 - triton_poi_fused__native_batch_norm_legit_no_training_convolution_relu_42)
        .other          triton_poi_fused__native_batch_norm_legit_no_training_convolution_relu_42,@"STO_CUDA_ENTRY STV_DEFAULT"
triton_poi_fused__native_batch_norm_legit_no_training_convolution_relu_42:
.text.triton_poi_fused__native_batch_norm_legit_no_training_convolution_relu_42:
[----:B------:R-:W-:Y:S01]  /*0000*/  LDC R1, c[0x0][0x28] ;  /* 0x00000a00ff017b82 */ /* 0x000fe20000000800 */
[----:B------:R-:W1:Y:S07]  /*0010*/  S2R R0, SR_TID.X ;  /* 0x0000000000007919 */ /* 0x000e6e0000002100 */
[----:B------:R-:W2:Y:S01]  /*0020*/  LDC.64 R14, c[0x0][0x228] ;  /* 0x00008a00ff0e7b82 */ /* 0x000ea20000000a00 */
[----:B------:R-:W-:Y:S01]  /*0030*/  ULDC.64 UR4, c[0x0][0x208] ;  /* 0x0000820000047ab9 */ /* 0x000fe20000000a00 */
[----:B------:R-:W3:Y:S06]  /*0040*/  S2R R5, SR_CTAID.X ;  /* 0x0000000000057919 */ /* 0x000eec0000002500 */
[----:B------:R-:W4:Y:S08]  /*0050*/  LDC.64 R10, c[0x0][0x218] ;  /* 0x00008600ff0a7b82 */ /* 0x000f300000000a00 */
[----:B------:R-:W5:Y:S08]  /*0060*/  LDC.64 R12, c[0x0][0x220] ;  /* 0x00008800ff0c7b82 */ /* 0x000f700000000a00 */
[----:B------:R-:W2:Y:S01]  /*0070*/  LDC.64 R16, c[0x0][0x230] ;  /* 0x00008c00ff107b82 */ /* 0x000ea20000000a00 */
[----:B-1----:R-:W-:-:S02]  /*0080*/  SHF.L.U32 R0, R0, 0x1, RZ ;  /* 0x0000000100007819 */ /* 0x002fc400000006ff */
[----:B---3--:R-:W-:Y:S02]  /*0090*/  SHF.R.S32.HI R3, RZ, 0x16, R5 ;  /* 0x00000016ff037819 */ /* 0x008fe40000011405 */
[----:B------:R-:W-:Y:S02]  /*00a0*/  LOP3.LUT R0, R0, 0x1fe, RZ, 0xc0, !PT ;  /* 0x000001fe00007812 */ /* 0x000fe400078ec0ff */
[----:B------:R-:W-:Y:S02]  /*00b0*/  SGXT R3, R3, 0x1 ;  /* 0x000000010303781a */ /* 0x000fe40000000200 */
[----:B------:R-:W-:Y:S02]  /*00c0*/  LEA R0, R5, R0, 0x9 ;  /* 0x0000000005007211 */ /* 0x000fe400078e48ff */
[----:B------:R-:W1:Y:S02]  /*00d0*/  LDC.64 R4, c[0x0][0x238] ;  /* 0x00008e00ff047b82 */ /* 0x000e640000000a00 */
[----:B------:R-:W-:-:S04]  /*00e0*/  LEA.HI R3, R3, R0, RZ, 0x10 ;  /* 0x0000000003037211 */ /* 0x000fc800078f80ff */
[C---:B------:R-:W-:Y:S02]  /*00f0*/  PRMT R2, R3.reuse, 0xbb32, RZ ;  /* 0x0000bb3203027816 */ /* 0x040fe400000000ff */
[----:B------:R-:W-:Y:S02]  /*0100*/  PRMT R3, R3, 0x7632, R3 ;  /* 0x0000763203037816 */ /* 0x000fe40000000003 */
[----:B------:R-:W-:-:S04]  /*0110*/  SHF.R.S32.HI R2, RZ, 0xf, R2 ;  /* 0x0000000fff027819 */ /* 0x000fc80000011402 */
[----:B------:R-:W-:-:S04]  /*0120*/  LOP3.LUT R2, R2, 0xffff, RZ, 0xc0, !PT ;  /* 0x0000ffff02027812 */ /* 0x000fc800078ec0ff */
[----:B------:R-:W-:-:S04]  /*0130*/  LEA.HI R2, R2, R3, RZ, 0x17 ;  /* 0x0000000302027211 */ /* 0x000fc800078fb8ff */
[----:B------:R-:W-:-:S05]  /*0140*/  LOP3.LUT R2, R2, 0xff80, RZ, 0xc0, !PT ;  /* 0x0000ff8002027812 */ /* 0x000fca00078ec0ff */
[----:B------:R-:W-:-:S05]  /*0150*/  IMAD.MOV R2, RZ, RZ, -R2 ;  /* 0x000000ffff027224 */ /* 0x000fca00078e0a02 */
[----:B------:R-:W-:-:S04]  /*0160*/  PRMT R2, R2, 0x7710, RZ ;  /* 0x0000771002027816 */ /* 0x000fc800000000ff */
[----:B------:R-:W-:-:S04]  /*0170*/  IADD3 R3, R3, R2, RZ ;  /* 0x0000000203037210 */ /* 0x000fc80007ffe0ff */
[----:B------:R-:W-:Y:S02]  /*0180*/  PRMT R19, R3, 0x9910, RZ ;  /* 0x0000991003137816 */ /* 0x000fe400000000ff */
[----:B------:R-:W3:Y:S03]  /*0190*/  LDC.64 R2, c[0x0][0x210] ;  /* 0x00008400ff027b82 */ /* 0x000ee60000000a00 */
[----:B--2---:R-:W-:-:S05]  /*01a0*/  IMAD.WIDE R14, R19, 0x4, R14 ;  /* 0x00000004130e7825 */ /* 0x004fca00078e020e */
[----:B------:R2:W2:Y:S01]  /*01b0*/  LDG.E.EL R18, desc[UR4][R14.64] ;  /* 0x000000040e127981 */ /* 0x0004a2000c2e1900 */
[----:B----4-:R-:W-:-:S04]  /*01c0*/  IMAD.WIDE R10, R19, 0x4, R10 ;  /* 0x00000004130a7825 */ /* 0x010fc800078e020a */
[----:B-----5:R-:W-:Y:S01]  /*01d0*/  IMAD.WIDE R12, R19, 0x4, R12 ;  /* 0x00000004130c7825 */ /* 0x020fe200078e020c */
[----:B------:R4:W5:Y:S04]  /*01e0*/  LDG.E.EL R8, desc[UR4][R10.64] ;  /* 0x000000040a087981 */ /* 0x000968000c2e1900 */
[----:B------:R-:W5:Y:S01]  /*01f0*/  LDG.E.EL R9, desc[UR4][R12.64] ;  /* 0x000000040c097981 */ /* 0x000f62000c2e1900 */
[----:B---3--:R-:W-:-:S05]  /*0200*/  IMAD.WIDE R2, R0, 0x4, R2 ;  /* 0x0000000400027825 */ /* 0x008fca00078e0202 */
[----:B------:R-:W5:Y:S01]  /*0210*/  LDG.E.64 R6, desc[UR4][R2.64] ;  /* 0x0000000402067981 */ /* 0x000f62000c1e1b00 */
[----:B0-2---:R-:W-:-:S04]  /*0220*/  IMAD.WIDE R14, R19, 0x4, R16 ;  /* 0x00000004130e7825 */ /* 0x005fc800078e0210 */
[----:B-1----:R-:W-:Y:S02]  /*0230*/  IMAD.WIDE R16, R19, 0x4, R4 ;  /* 0x0000000413107825 */ /* 0x002fe400078e0204 */
[----:B------:R-:W2:Y:S01]  /*0240*/  LDG.E.EL R14, desc[UR4][R14.64] ;  /* 0x000000040e0e7981 */ /* 0x000ea2000c2e1900 */
[----:B------:R-:W0:Y:S03]  /*0250*/  LDC.64 R4, c[0x0][0x240] ;  /* 0x00009000ff047b82 */ /* 0x000e260000000a00 */
[----:B------:R-:W2:Y:S01]  /*0260*/  LDG.E.EL R17, desc[UR4][R16.64] ;  /* 0x0000000410117981 */ /* 0x000ea2000c2e1900 */
[----:B----4-:R-:W-:Y:S02]  /*0270*/  IMAD.MOV.U32 R10, RZ, RZ, 0x3e800000 ;  /* 0x3e800000ff0a7424 */ /* 0x010fe400078e00ff */
[----:B0-----:R-:W-:-:S04]  /*0280*/  IMAD.WIDE R4, R0, 0x4, R4 ;  /* 0x0000000400047825 */ /* 0x001fc800078e0204 */
[----:B------:R-:W-:-:S04]  /*0290*/  FADD R18, R18, 9.9999997473787516356e-06 ;  /* 0x3727c5ac12127421 */ /* 0x000fc80000000000 */
[----:B------:R-:W0:Y:S02]  /*02a0*/  MUFU.SQRT R19, R18 ;  /* 0x0000001200137308 */ /* 0x000e240000002000 */
[C---:B0-----:R-:W-:Y:S02]  /*02b0*/  FSETP.GT.AND P0, PT, R19.reuse, 8.50705917302346158658e+37, PT ;  /* 0x7e8000001300780b */ /* 0x041fe40003f04000 */
[----:B------:R-:W-:-:S11]  /*02c0*/  FSETP.GEU.AND P1, PT, R19, 1.175494350822287508e-38, PT ;  /* 0x008000001300780b */ /* 0x000fd60003f2e000 */
[----:B------:R-:W-:-:S04]  /*02d0*/  @P0 FMUL R19, R19, 0.25 ;  /* 0x3e80000013130820 */ /* 0x000fc80000400000 */
[----:B------:R-:W-:-:S06]  /*02e0*/  @!P1 FMUL R19, R19, 16777216 ;  /* 0x4b80000013139820 */ /* 0x000fcc0000400000 */
[----:B------:R-:W0:Y:S01]  /*02f0*/  MUFU.RCP R19, R19 ;  /* 0x0000001300137308 */ /* 0x000e220000001000 */
[----:B------:R-:W-:Y:S01]  /*0300*/  FSEL R10, R10, 1, P0 ;  /* 0x3f8000000a0a7808 */ /* 0x000fe20000000000 */
[--C-:B-----5:R-:W-:Y:S01]  /*0310*/  FADD R6, R6, R8.reuse ;  /* 0x0000000806067221 */ /* 0x120fe20000000000 */
[----:B------:R-:W-:-:S03]  /*0320*/  FADD R7, R7, R8 ;  /* 0x0000000807077221 */ /* 0x000fc60000000000 */
[----:B------:R-:W-:Y:S01]  /*0330*/  @!P1 FMUL R10, R10, 16777216 ;  /* 0x4b8000000a0a9820 */ /* 0x000fe20000400000 */
[C---:B------:R-:W-:Y:S01]  /*0340*/  FADD R8, -R9.reuse, R6 ;  /* 0x0000000609087221 */ /* 0x040fe20000000100 */
[----:B------:R-:W-:Y:S02]  /*0350*/  FADD R9, -R9, R7 ;  /* 0x0000000709097221 */ /* 0x000fe40000000100 */
[----:B0-----:R-:W-:-:S04]  /*0360*/  FMUL R10, R19, R10 ;  /* 0x0000000a130a7220 */ /* 0x001fc80000400000 */
[-C--:B------:R-:W-:Y:S01]  /*0370*/  FMUL R8, R8, R10.reuse ;  /* 0x0000000a08087220 */ /* 0x080fe20000400000 */
[----:B------:R-:W-:-:S03]  /*0380*/  FMUL R10, R9, R10 ;  /* 0x0000000a090a7220 */ /* 0x000fc60000400000 */
[C-C-:B--2---:R-:W-:Y:S01]  /*0390*/  FFMA R8, R14.reuse, R8, R17.reuse ;  /* 0x000000080e087223 */ /* 0x144fe20000000011 */
[----:B------:R-:W-:-:S04]  /*03a0*/  FFMA R10, R14, R10, R17 ;  /* 0x0000000a0e0a7223 */ /* 0x000fc80000000011 */
[----:B------:R-:W-:Y:S02]  /*03b0*/  FSETP.GEU.AND P0, PT, R8, RZ, PT ;  /* 0x000000ff0800720b */ /* 0x000fe40003f0e000 */
[----:B------:R-:W-:Y:S02]  /*03c0*/  FSETP.GEU.AND P1, PT, R10, RZ, PT ;  /* 0x000000ff0a00720b */ /* 0x000fe40003f2e000 */
[----:B------:R-:W-:Y:S02]  /*03d0*/  FSEL R8, R8, RZ, P0 ;  /* 0x000000ff08087208 */ /* 0x000fe40000000000 */
[----:B------:R-:W-:Y:S01]  /*03e0*/  FSEL R9, R10, RZ, P1 ;  /* 0x000000ff0a097208 */ /* 0x000fe20000800000 */
[----:B------:R-:W-:Y:S04]  /*03f0*/  STG.E.64 desc[UR4][R2.64], R6 ;  /* 0x0000000602007986 */ /* 0x000fe8000c101b04 */
[----:B------:R-:W-:Y:S01]  /*0400*/  STG.E.64 desc[UR4][R4.64], R8 ;  /* 0x0000000804007986 */ /* 0x000fe2000c101b04 */
[----:B------:R-:W-:Y:S05]  /*0410*/  EXIT ;  /* 0x000000000000794d */ /* 0x000fea0003800000 */
.L_x_0:
[----:B------:R-:W-:-:S00]  /*0420*/  BRA `(.L_x_0) ;  /* 0xfffffffc00fc7947 */ /* 0x000fc0000383ffff */
[----:B------:R-:W-:-:S00]  /*0430*/  NOP ;  /* 0x0000000000007918 */ /* 0x000fc00000000000 */
        /* <DEDUP_REMOVED lines=12> */
.L_x_1:


//--------------------- .nv.global.init           --------------------------
	.section	.nv.global.init,"aw",@progbits
.nv.global.init:
	.type		_$_str,@object
	.size		_$_str,(_$_str_$_2 - _$_str)
_$_str:
        /*0000*/ 	.byte	0x5f, 0x5f, 0x43, 0x55, 0x44, 0x41, 0x5f, 0x46, 0x54, 0x5a, 0x00
	.type		_$_str_$_2,@object
	.size		_$_str_$_2,(.L_1 - _$_str_$_2)
_$_str_$_2:
        /*000b*/ 	.byte	0x5f, 0x5f, 0x43, 0x55, 0x44, 0x41, 0x5f, 0x50, 0x52, 0x45, 0x43, 0x5f, 0x53, 0x51, 0x52, 0x54
        /*001b*/ 	.byte	0x00
.L_1:


//--------------------- .nv.constant0.triton_poi_fused__native_batch_norm_legit_no_training_convolution_relu_42 --------------------------
	.section	.nv.constant0.triton_poi_fused__native_batch_norm_legit_no_training_convolution_relu_42,"a",@progbits
	.sectionflags	@""
	.align	4
.nv.constant0.triton_poi_fused__native_batch_norm_legit_no_training_convolution_relu_42:
	.zero		588
